	.headerflags	@"EF_CUDA_TEXMODE_UNIFIED EF_CUDA_64BIT_ADDRESS EF_CUDA_ACCELERATORS EF_CUDA_SM90 EF_CUDA_VIRTUAL_SM(EF_CUDA_SM90)"
	.elftype	@"ET_EXEC"


//--------------------- .nv.info                  --------------------------
	.section	.nv.info,"",@"SHT_CUDA_INFO"
	.align	4


	//----- nvinfo : EIATTR_REGCOUNT
	.align		4
        /*0000*/ 	.byte	0x04, 0x2f
        /*0002*/ 	.short	(.L_3 - .L_2)
	.align		4
.L_2:
        /*0004*/ 	.word	index@(triton_poi_fused__native_batch_norm_legit_no_training_add_convolution_max_pool2d_with_indices_relu_23)
        /*0008*/ 	.word	0x0000001c


	//----- nvinfo : EIATTR_MIN_STACK_SIZE
	.align		4
.L_3:
        /*000c*/ 	.byte	0x04, 0x12
        /*000e*/ 	.short	(.L_5 - .L_4)
	.align		4
.L_4:
        /*0010*/ 	.word	index@(triton_poi_fused__native_batch_norm_legit_no_training_add_convolution_max_pool2d_with_indices_relu_23)
        /*0014*/ 	.word	0x00000000


	//----- nvinfo : EIATTR_FRAME_SIZE
	.align		4
.L_5:
        /*0018*/ 	.byte	0x04, 0x11
        /*001a*/ 	.short	(.L_7 - .L_6)
	.align		4
.L_6:
        /*001c*/ 	.word	index@(triton_poi_fused__native_batch_norm_legit_no_training_add_convolution_max_pool2d_with_indices_relu_23)
        /*0020*/ 	.word	0x00000000


	//----- nvinfo : EIATTR_MIN_STACK_SIZE
	.align		4
.L_7:
        /*0024*/ 	.byte	0x04, 0x12
        /*0026*/ 	.short	(.L_9 - .L_8)
	.align		4
.L_8:
        /*0028*/ 	.word	index@(triton_poi_fused__native_batch_norm_legit_no_training_add_convolution_max_pool2d_with_indices_relu_23)
        /*002c*/ 	.word	0x00000000
.L_9:


//--------------------- .nv.info.triton_poi_fused__native_batch_norm_legit_no_training_add_convolution_max_pool2d_with_indices_relu_23 --------------------------
	.section	.nv.info.triton_poi_fused__native_batch_norm_legit_no_training_add_convolution_max_pool2d_with_indices_relu_23,"",@"SHT_CUDA_INFO"
	.sectionflags	@""
	.align	4


	//----- nvinfo : EIATTR_CUDA_API_VERSION
	.align		4
        /*0000*/ 	.byte	0x04, 0x37
        /*0002*/ 	.short	(.L_11 - .L_10)
.L_10:
        /*0004*/ 	.word	0x0000007c


	//----- nvinfo : EIATTR_KPARAM_INFO
	.align		4
.L_11:
        /*0008*/ 	.byte	0x04, 0x17
        /*000a*/ 	.short	(.L_13 - .L_12)
.L_12:
        /*000c*/ 	.word	0x00000000
        /*0010*/ 	.short	0x0008
        /*0012*/ 	.short	0x0040
        /*0014*/ 	.byte	0x00, 0xf0, 0x11, 0x00


	//----- nvinfo : EIATTR_KPARAM_INFO
	.align		4
.L_13:
        /*0018*/ 	.byte	0x04, 0x17
        /*001a*/ 	.short	(.L_15 - .L_14)
.L_14:
        /*001c*/ 	.word	0x00000000
        /*0020*/ 	.short	0x0007
        /*0022*/ 	.short	0x0038
        /*0024*/ 	.byte	0x00, 0xf4, 0x21, 0x00


	//----- nvinfo : EIATTR_KPARAM_INFO
	.align		4
.L_15:
        /*0028*/ 	.byte	0x04, 0x17
        /*002a*/ 	.short	(.L_17 - .L_16)
.L_16:
        /*002c*/ 	.word	0x00000000
        /*0030*/ 	.short	0x0006
        /*0032*/ 	.short	0x0030
        /*0034*/ 	.byte	0x00, 0xf4, 0x21, 0x00


	//----- nvinfo : EIATTR_KPARAM_INFO
	.align		4
.L_17:
        /*0038*/ 	.byte	0x04, 0x17
        /*003a*/ 	.short	(.L_19 - .L_18)
.L_18:
        /*003c*/ 	.word	0x00000000
        /*0040*/ 	.short	0x0005
        /*0042*/ 	.short	0x0028
        /*0044*/ 	.byte	0x00, 0xf4, 0x21, 0x00


	//----- nvinfo : EIATTR_KPARAM_INFO
	.align		4
.L_19:
        /*0048*/ 	.byte	0x04, 0x17
        /*004a*/ 	.short	(.L_21 - .L_20)
.L_20:
        /*004c*/ 	.word	0x00000000
        /*0050*/ 	.short	0x0004
        /*0052*/ 	.short	0x0020
        /*0054*/ 	.byte	0x00, 0xf4, 0x21, 0x00


	//----- nvinfo : EIATTR_KPARAM_INFO
	.align		4
.L_21:
        /*0058*/ 	.byte	0x04, 0x17
        /*005a*/ 	.short	(.L_23 - .L_22)
.L_22:
        /*005c*/ 	.word	0x00000000
        /*0060*/ 	.short	0x0003
        /*0062*/ 	.short	0x0018
        /*0064*/ 	.byte	0x00, 0xf4, 0x21, 0x00


	//----- nvinfo : EIATTR_KPARAM_INFO
	.align		4
.L_23:
        /*0068*/ 	.byte	0x04, 0x17
        /*006a*/ 	.short	(.L_25 - .L_24)
.L_24:
        /*006c*/ 	.word	0x00000000
        /*0070*/ 	.short	0x0002
        /*0072*/ 	.short	0x0010
        /*0074*/ 	.byte	0x00, 0xf4, 0x21, 0x00


	//----- nvinfo : EIATTR_KPARAM_INFO
	.align		4
.L_25:
        /*0078*/ 	.byte	0x04, 0x17
        /*007a*/ 	.short	(.L_27 - .L_26)
.L_26:
        /*007c*/ 	.word	0x00000000
        /*0080*/ 	.short	0x0001
        /*0082*/ 	.short	0x0008
        /*0084*/ 	.byte	0x00, 0xf4, 0x21, 0x00


	//----- nvinfo : EIATTR_KPARAM_INFO
	.align		4
.L_27:
        /*0088*/ 	.byte	0x04, 0x17
        /*008a*/ 	.short	(.L_29 - .L_28)
.L_28:
        /*008c*/ 	.word	0x00000000
        /*0090*/ 	.short	0x0000
        /*0092*/ 	.short	0x0000
        /*0094*/ 	.byte	0x00, 0xf4, 0x21, 0x00


	//----- nvinfo : EIATTR_SPARSE_MMA_MASK
	.align		4
.L_29:
        /*0098*/ 	.byte	0x03, 0x50
        /*009a*/ 	.short	0x0000


	//----- nvinfo : EIATTR_MAXREG_COUNT
	.align		4
        /*009c*/ 	.byte	0x03, 0x1b
        /*009e*/ 	.short	0x00ff


	//----- nvinfo : EIATTR_EXIT_INSTR_OFFSETS
	.align		4
        /*00a0*/ 	.byte	0x04, 0x1c
        /*00a2*/ 	.short	(.L_31 - .L_30)


	//   ....[0]....
.L_30:
        /*00a4*/ 	.word	0x00000590


	//   ....[1]....
        /*00a8*/ 	.word	0x000005b0


	//----- nvinfo : EIATTR_REQNTID
	.align		4
.L_31:
        /*00ac*/ 	.byte	0x04, 0x10
        /*00ae*/ 	.short	(.L_33 - .L_32)
.L_32:
        /*00b0*/ 	.word	0x00000080
        /*00b4*/ 	.word	0x00000001
        /*00b8*/ 	.word	0x00000001


	//----- nvinfo : EIATTR_CBANK_PARAM_SIZE
	.align		4
.L_33:
        /*00bc*/ 	.byte	0x03, 0x19
        /*00be*/ 	.short	0x0044


	//----- nvinfo : EIATTR_PARAM_CBANK
	.align		4
        /*00c0*/ 	.byte	0x04, 0x0a
        /*00c2*/ 	.short	(.L_35 - .L_34)
	.align		4
.L_34:
        /*00c4*/ 	.word	index@(.nv.constant0.triton_poi_fused__native_batch_norm_legit_no_training_add_convolution_max_pool2d_with_indices_relu_23)
        /*00c8*/ 	.short	0x0210
        /*00ca*/ 	.short	0x0044


	//----- nvinfo : EIATTR_SW_WAR
	.align		4
.L_35:
        /*00cc*/ 	.byte	0x04, 0x36
        /*00ce*/ 	.short	(.L_37 - .L_36)
.L_36:
        /*00d0*/ 	.word	0x00000008
.L_37:


//--------------------- .nv.callgraph             --------------------------
	.section	.nv.callgraph,"",@"SHT_CUDA_CALLGRAPH"
	.align	4
	.sectionentsize	8
	.align		4
        /*0000*/ 	.word	0x00000000
	.align		4
        /*0004*/ 	.word	0xffffffff
	.align		4
        /*0008*/ 	.word	0x00000000
	.align		4
        /*000c*/ 	.word	0xfffffffe
	.align		4
        /*0010*/ 	.word	0x00000000
	.align		4
        /*0014*/ 	.word	0xfffffffd
	.align		4
        /*0018*/ 	.word	0x00000000
	.align		4
        /*001c*/ 	.word	0xfffffffc


//--------------------- .nv.constant4             --------------------------
	.section	.nv.constant4,"a",@progbits
	.align	8
	.align		8
.nv.constant4:
        /*0000*/ 	.dword	_$_str
	.align		8
        /*0008*/ 	.dword	_$_str_$_2


//--------------------- .text.triton_poi_fused__native_batch_norm_legit_no_training_add_convolution_max_pool2d_with_indices_relu_23 --------------------------
	.section	.text.triton_poi_fused__native_batch_norm_legit_no_training_add_convolution_max_pool2d_with_indices_relu_23,"ax",@progbits
	.align	128
        .global         triton_poi_fused__native_batch_norm_legit_no_training_add_convolution_max_pool2d_with_indices_relu_23
        .type           triton_poi_fused__native_batch_norm_legit_no_training_add_convolution_max_pool2d_with_indices_relu_23,@function
        .size           triton_poi_fused__native_batch_norm_legit_no_training_add_convolution_max_pool2d_with_indices_relu_23,(.L_x_1 - triton_poi_fused__native_batch_norm_legit_no_training_add_convolution_max_pool2d_with_indices_relu_23)
        .other          triton_poi_fused__native_batch_norm_legit_no_training_add_convolution_max_pool2d_with_indices_relu_23,@"STO_CUDA_ENTRY STV_DEFAULT"
triton_poi_fused__native_batch_norm_legit_no_training_add_convolution_max_pool2d_with_indices_relu_23:
.text.triton_poi_fused__native_batch_norm_legit_no_training_add_convolution_max_pool2d_with_indices_relu_23:
[----:B------:R-:W0:Y:S01]  /*0000*/  LDC R1, c[0x0][0x28] ;  /* 0x00000a00ff017b82 */ /* 0x000e220000000800 */
[----:B------:R-:W1:Y:S07]  /*0010*/  S2R R13, SR_TID.X ;  /* 0x00000000000d7919 */ /* 0x000e6e0000002100 */
[----:B------:R-:W2:Y:S01]  /*0020*/  LDC.64 R4, c[0x0][0x230] ;  /* 0x00008c00ff047b82 */ /* 0x000ea20000000a00 */
[----:B------:R-:W-:Y:S01]  /*0030*/  ULDC.64 UR4, c[0x0][0x208] ;  /* 0x0000820000047ab9 */ /* 0x000fe20000000a00 */
[----:B------:R-:W3:Y:S01]  /*0040*/  S2R R2, SR_CTAID.X ;  /* 0x0000000000027919 */ /* 0x000ee20000002500 */
[----:B-1----:R-:W-:-:S02]  /*0050*/  LOP3.LUT R13, R13, 0x7f, RZ, 0xc0, !PT ;  /* 0x0000007f0d0d7812 */ /* 0x002fc400078ec0ff */
[----:B---3--:R-:W-:-:S03]  /*0060*/  SHF.R.S32.HI R8, RZ, 0x18, R2 ;  /* 0x00000018ff087819 */ /* 0x008fc60000011402 */
[----:B------:R-:W-:Y:S02]  /*0070*/  IMAD R13, R2, 0x80, R13 ;  /* 0x00000080020d7824 */ /* 0x000fe400078e020d */
[----:B------:R-:W1:Y:S01]  /*0080*/  LDC.64 R2, c[0x0][0x220] ;  /* 0x00008800ff027b82 */ /* 0x000e620000000a00 */
[----:B------:R-:W-:Y:S02]  /*0090*/  SGXT R8, R8, 0x1 ;  /* 0x000000010808781a */ /* 0x000fe40000000200 */
[----:B------:R-:W-:Y:S02]  /*00a0*/  SHF.R.S32.HI R0, RZ, 0x1f, R13 ;  /* 0x0000001fff007819 */ /* 0x000fe4000001140d */
[-C--:B------:R-:W-:Y:S02]  /*00b0*/  LEA.HI R8, R8, R13.reuse, RZ, 0x4 ;  /* 0x0000000d08087211 */ /* 0x080fe400078f20ff */
[----:B------:R-:W-:Y:S02]  /*00c0*/  LEA.HI R0, R0, R13, RZ, 0x2 ;  /* 0x0000000d00007211 */ /* 0x000fe400078f10ff */
[----:B------:R-:W-:Y:S01]  /*00d0*/  ISETP.GE.AND P0, PT, R13, 0x100, PT ;  /* 0x000001000d00780c */ /* 0x000fe20003f06270 */
[----:B------:R-:W-:Y:S01]  /*00e0*/  IMAD.SHL.U32 R8, R8, 0x4, RZ ;  /* 0x0000000408087824 */ /* 0x000fe200078e00ff */
[----:B------:R-:W-:-:S02]  /*00f0*/  SHF.R.S32.HI R6, RZ, 0x2, R0 ;  /* 0x00000002ff067819 */ /* 0x000fc40000011400 */
[----:B------:R-:W-:Y:S02]  /*0100*/  LOP3.LUT R0, R0, 0xfffffffc, RZ, 0xc0, !PT ;  /* 0xfffffffc00007812 */ /* 0x000fe400078ec0ff */
[----:B------:R-:W-:Y:S02]  /*0110*/  LEA.HI R7, R6, R6, RZ, 0x2 ;  /* 0x0000000606077211 */ /* 0x000fe400078f10ff */
[----:B------:R-:W-:Y:S01]  /*0120*/  LOP3.LUT R10, R8, 0xffffffc0, RZ, 0xc0, !PT ;  /* 0xffffffc0080a7812 */ /* 0x000fe200078ec0ff */
[----:B------:R-:W-:Y:S01]  /*0130*/  IMAD.IADD R15, R13, 0x1, -R0 ;  /* 0x000000010d0f7824 */ /* 0x000fe200078e0a00 */
[----:B------:R-:W-:Y:S01]  /*0140*/  HFMA2.MMA R0, -RZ, RZ, 0, 0 ;  /* 0x00000000ff007435 */ /* 0x000fe200000001ff */
[----:B------:R-:W-:Y:S02]  /*0150*/  LOP3.LUT R7, R7, 0x1ffffffc, RZ, 0xc0, !PT ;  /* 0x1ffffffc07077812 */ /* 0x000fe400078ec0ff */
[----:B--2---:R-:W-:-:S04]  /*0160*/  IMAD.WIDE R8, R15, 0x4, R4 ;  /* 0x000000040f087825 */ /* 0x004fc800078e0204 */
[----:B------:R-:W-:Y:S02]  /*0170*/  IMAD.IADD R7, R6, 0x1, -R7 ;  /* 0x0000000106077824 */ /* 0x000fe400078e0a07 */
[----:B------:R-:W-:Y:S01]  /*0180*/  IMAD.IADD R10, R15, 0x1, R10 ;  /* 0x000000010f0a7824 */ /* 0x000fe200078e020a */
[----:B------:R2:W3:Y:S01]  /*0190*/  @!P0 LDG.E.EL R0, desc[UR4][R8.64] ;  /* 0x0000000408008981 */ /* 0x0004e2000c2e1900 */
[----:B------:R-:W-:Y:S01]  /*01a0*/  IMAD.MOV.U32 R12, RZ, RZ, RZ ;  /* 0x000000ffff0c7224 */ /* 0x000fe200078e00ff */
[----:B------:R-:W-:Y:S02]  /*01b0*/  CS2R R16, SRZ ;  /* 0x0000000000107805 */ /* 0x000fe4000001ff00 */
[----:B------:R-:W-:Y:S01]  /*01c0*/  LEA R19, R7, R10, 0x3 ;  /* 0x0000000a07137211 */ /* 0x000fe200078e18ff */
[----:B------:R-:W-:Y:S01]  /*01d0*/  IMAD.MOV.U32 R14, RZ, RZ, RZ ;  /* 0x000000ffff0e7224 */ /* 0x000fe200078e00ff */
[----:B------:R-:W4:Y:S03]  /*01e0*/  LDC.64 R10, c[0x0][0x218] ;  /* 0x00008600ff0a7b82 */ /* 0x000f260000000a00 */
[----:B------:R-:W-:-:S02]  /*01f0*/  VIADD R7, R19, 0x4 ;  /* 0x0000000413077836 */ /* 0x000fc40000000000 */
[--C-:B-1----:R-:W-:Y:S01]  /*0200*/  IMAD.WIDE R4, R19, 0x4, R2.reuse ;  /* 0x0000000413047825 */ /* 0x102fe200078e0202 */
[----:B------:R-:W-:Y:S02]  /*0210*/  IADD3 R23, R19, 0x20, RZ ;  /* 0x0000002013177810 */ /* 0x000fe40007ffe0ff */
[----:B--2---:R-:W1:Y:S01]  /*0220*/  LDC.64 R8, c[0x0][0x210] ;  /* 0x00008400ff087b82 */ /* 0x004e620000000a00 */
[--C-:B------:R-:W-:Y:S01]  /*0230*/  IMAD.WIDE R6, R7, 0x4, R2.reuse ;  /* 0x0000000407067825 */ /* 0x100fe200078e0202 */
[----:B------:R2:W5:Y:S04]  /*0240*/  @!P0 LDG.E R12, desc[UR4][R4.64] ;  /* 0x00000004040c8981 */ /* 0x000568000c1e1900 */
[----:B------:R2:W5:Y:S01]  /*0250*/  @!P0 LDG.E R17, desc[UR4][R6.64] ;  /* 0x0000000406118981 */ /* 0x000562000c1e1900 */
[----:B------:R-:W-:-:S04]  /*0260*/  IMAD.WIDE R22, R23, 0x4, R2 ;  /* 0x0000000417167825 */ /* 0x000fc800078e0202 */
[----:B------:R-:W-:Y:S01]  /*0270*/  VIADD R25, R19, 0x24 ;  /* 0x0000002413197836 */ /* 0x000fe20000000000 */
[----:B------:R-:W5:Y:S01]  /*0280*/  @!P0 LDG.E R14, desc[UR4][R22.64] ;  /* 0x00000004160e8981 */ /* 0x000f62000c1e1900 */
[----:B--2---:R-:W2:Y:S01]  /*0290*/  LDC.64 R4, c[0x0][0x228] ;  /* 0x00008a00ff047b82 */ /* 0x004ea20000000a00 */
[----:B------:R-:W-:Y:S01]  /*02a0*/  CS2R R18, SRZ ;  /* 0x0000000000127805 */ /* 0x000fe2000001ff00 */
[----:B------:R-:W-:-:S05]  /*02b0*/  IMAD.WIDE R24, R25, 0x4, R2 ;  /* 0x0000000419187825 */ /* 0x000fca00078e0202 */
[----:B------:R-:W5:Y:S01]  /*02c0*/  @!P0 LDG.E R19, desc[UR4][R24.64] ;  /* 0x0000000418138981 */ /* 0x000f62000c1e1900 */
[----:B0-----:R-:W0:Y:S08]  /*02d0*/  LDC.64 R6, c[0x0][0x238] ;  /* 0x00008e00ff067b82 */ /* 0x001e300000000a00 */
[----:B------:R-:W0:Y:S01]  /*02e0*/  LDC.64 R2, c[0x0][0x240] ;  /* 0x00009000ff027b82 */ /* 0x000e220000000a00 */
[----:B------:R-:W-:Y:S01]  /*02f0*/  CS2R R20, SRZ ;  /* 0x0000000000147805 */ /* 0x000fe2000001ff00 */
[----:B----4-:R-:W-:-:S04]  /*0300*/  IMAD.WIDE R10, R15, 0x4, R10 ;  /* 0x000000040f0a7825 */ /* 0x010fc800078e020a */
[----:B-1----:R-:W-:Y:S01]  /*0310*/  IMAD.WIDE R8, R13, 0x4, R8 ;  /* 0x000000040d087825 */ /* 0x002fe200078e0208 */
[----:B------:R-:W4:Y:S04]  /*0320*/  @!P0 LDG.E.EL R21, desc[UR4][R10.64] ;  /* 0x000000040a158981 */ /* 0x000f28000c2e1900 */
[----:B------:R-:W4:Y:S01]  /*0330*/  @!P0 LDG.E R16, desc[UR4][R8.64] ;  /* 0x0000000408108981 */ /* 0x000f22000c1e1900 */
[----:B--2---:R-:W-:-:S04]  /*0340*/  IMAD.WIDE R4, R15, 0x4, R4 ;  /* 0x000000040f047825 */ /* 0x004fc800078e0204 */
[C---:B0-----:R-:W-:Y:S01]  /*0350*/  IMAD.WIDE R6, R15.reuse, 0x4, R6 ;  /* 0x000000040f067825 */ /* 0x041fe200078e0206 */
[----:B------:R0:W2:Y:S03]  /*0360*/  @!P0 LDG.E.EL R18, desc[UR4][R4.64] ;  /* 0x0000000404128981 */ /* 0x0000a6000c2e1900 */
[----:B------:R-:W-:Y:S01]  /*0370*/  IMAD.WIDE R2, R15, 0x4, R2 ;  /* 0x000000040f027825 */ /* 0x000fe200078e0202 */
[----:B------:R-:W-:-:S04]  /*0380*/  MOV R15, RZ ;  /* 0x000000ff000f7202 */ /* 0x000fc80000000f00 */
[----:B------:R1:W2:Y:S04]  /*0390*/  @!P0 LDG.E.EL R20, desc[UR4][R2.64] ;  /* 0x0000000402148981 */ /* 0x0002a8000c2e1900 */
[----:B------:R-:W2:Y:S01]  /*03a0*/  @!P0 LDG.E.EL R15, desc[UR4][R6.64] ;  /* 0x00000004060f8981 */ /* 0x000ea2000c2e1900 */
[----:B0-----:R-:W-:Y:S01]  /*03b0*/  IMAD.MOV.U32 R5, RZ, RZ, 0x3e800000 ;  /* 0x3e800000ff057424 */ /* 0x001fe200078e00ff */
[----:B-1----:R-:W0:Y:S02]  /*03c0*/  LDC.64 R2, c[0x0][0x248] ;  /* 0x00009200ff027b82 */ /* 0x002e240000000a00 */
[----:B0-----:R-:W-:-:S04]  /*03d0*/  IMAD.WIDE R2, R13, 0x4, R2 ;  /* 0x000000040d027825 */ /* 0x001fc800078e0202 */
[----:B---3--:R-:W-:-:S04]  /*03e0*/  FADD R0, R0, 9.9999997473787516356e-06 ;  /* 0x3727c5ac00007421 */ /* 0x008fc80000000000 */
[----:B------:R-:W0:Y:S02]  /*03f0*/  MUFU.SQRT R10, R0 ;  /* 0x00000000000a7308 */ /* 0x000e240000002000 */
[C---:B0-----:R-:W-:Y:S02]  /*0400*/  FSETP.GT.AND P2, PT, R10.reuse, 8.50705917302346158658e+37, PT ;  /* 0x7e8000000a00780b */ /* 0x041fe40003f44000 */
[C---:B-----5:R-:W-:Y:S02]  /*0410*/  FSETP.GT.AND P4, PT, R17.reuse, R12, PT ;  /* 0x0000000c1100720b */ /* 0x060fe40003f84000 */
[----:B------:R-:W-:Y:S02]  /*0420*/  FSETP.GEU.AND P1, PT, R10, 1.175494350822287508e-38, PT ;  /* 0x008000000a00780b */ /* 0x000fe40003f2e000 */
[----:B------:R-:W-:Y:S02]  /*0430*/  FSETP.NAN.AND P5, PT, R17, R17, PT ;  /* 0x000000111100720b */ /* 0x000fe40003fa8000 */
[----:B------:R-:W-:-:S05]  /*0440*/  FSETP.NAN.AND P3, PT, R14, R14, PT ;  /* 0x0000000e0e00720b */ /* 0x000fca0003f68000 */
[----:B------:R-:W-:Y:S02]  /*0450*/  @P2 FMUL R10, R10, 0.25 ;  /* 0x3e8000000a0a2820 */ /* 0x000fe40000400000 */
[----:B------:R-:W-:Y:S02]  /*0460*/  @!P4 FSEL R17, R17, R12, P5 ;  /* 0x0000000c1111c208 */ /* 0x000fe40002800000 */
[----:B------:R-:W-:Y:S01]  /*0470*/  FSETP.NAN.AND P4, PT, R19, R19, PT ;  /* 0x000000131300720b */ /* 0x000fe20003f88000 */
[----:B------:R-:W-:Y:S01]  /*0480*/  @!P1 FMUL R10, R10, 16777216 ;  /* 0x4b8000000a0a9820 */ /* 0x000fe20000400000 */
[----:B------:R-:W-:-:S04]  /*0490*/  FSETP.GEU.AND P5, PT, R17, R14, PT ;  /* 0x0000000e1100720b */ /* 0x000fc80003fae000 */
[----:B------:R-:W-:Y:S01]  /*04a0*/  @!P3 FSEL R14, R14, R17, !P5 ;  /* 0x000000110e0eb208 */ /* 0x000fe20006800000 */
[----:B------:R-:W0:Y:S03]  /*04b0*/  MUFU.RCP R10, R10 ;  /* 0x0000000a000a7308 */ /* 0x000e260000001000 */
[----:B------:R-:W-:Y:S02]  /*04c0*/  FSETP.GEU.AND P3, PT, R14, R19, PT ;  /* 0x000000130e00720b */ /* 0x000fe40003f6e000 */
[----:B------:R-:W-:Y:S02]  /*04d0*/  FSEL R5, R5, 1, P2 ;  /* 0x3f80000005057808 */ /* 0x000fe40001000000 */
[----:B------:R-:W-:Y:S01]  /*04e0*/  @!P4 FSEL R19, R19, R14, !P3 ;  /* 0x0000000e1313c208 */ /* 0x000fe20005800000 */
[----:B----4-:R-:W-:Y:S02]  /*04f0*/  FADD R16, R21, R16 ;  /* 0x0000001015107221 */ /* 0x010fe40000000000 */
[----:B------:R-:W-:-:S02]  /*0500*/  @!P1 FMUL R5, R5, 16777216 ;  /* 0x4b80000005059820 */ /* 0x000fc40000400000 */
[----:B------:R-:W-:Y:S02]  /*0510*/  FADD R19, R16, R19 ;  /* 0x0000001310137221 */ /* 0x000fe40000000000 */
[----:B0-----:R-:W-:Y:S02]  /*0520*/  FMUL R5, R10, R5 ;  /* 0x000000050a057220 */ /* 0x001fe40000400000 */
[----:B--2---:R-:W-:-:S04]  /*0530*/  FADD R18, R19, -R18 ;  /* 0x8000001213127221 */ /* 0x004fc80000000000 */
[----:B------:R-:W-:Y:S01]  /*0540*/  FMUL R5, R18, R5 ;  /* 0x0000000512057220 */ /* 0x000fe20000400000 */
[----:B------:R0:W-:Y:S03]  /*0550*/  @!P0 STG.E desc[UR4][R8.64], R19 ;  /* 0x0000001308008986 */ /* 0x0001e6000c101904 */
[----:B------:R-:W-:-:S05]  /*0560*/  FFMA R5, R5, R15, R20 ;  /* 0x0000000f05057223 */ /* 0x000fca0000000014 */
[----:B------:R-:W-:-:S04]  /*0570*/  FSETP.GEU.AND P1, PT, R5, RZ, PT ;  /* 0x000000ff0500720b */ /* 0x000fc80003f2e000 */
[----:B------:R-:W-:Y:S01]  /*0580*/  FSEL R5, R5, RZ, P1 ;  /* 0x000000ff05057208 */ /* 0x000fe20000800000 */
[----:B0-----:R-:W-:Y:S08]  /*0590*/  @P0 EXIT ;  /* 0x000000000000094d */ /* 0x001ff00003800000 */
[----:B------:R-:W-:Y:S01]  /*05a0*/  STG.E desc[UR4][R2.64], R5 ;  /* 0x0000000502007986 */ /* 0x000fe2000c101904 */
[----:B------:R-:W-:Y:S05]  /*05b0*/  EXIT ;  /* 0x000000000000794d */ /* 0x000fea0003800000 */
.L_x_0:
[----:B------:R-:W-:-:S00]  /*05c0*/  BRA `(.L_x_0) ;  /* 0xfffffffc00fc7947 */ /* 0x000fc0000383ffff */
[----:B------:R-:W-:-:S00]  /*05d0*/  NOP ;  /* 0x0000000000007918 */ /* 0x000fc00000000000 */
        /* <DEDUP_REMOVED lines=10> */
.L_x_1:


//--------------------- .nv.global.init           --------------------------
	.section	.nv.global.init,"aw",@progbits
.nv.global.init:
	.type		_$_str,@object
	.size		_$_str,(_$_str_$_2 - _$_str)
_$_str:
        /*0000*/ 	.byte	0x5f, 0x5f, 0x43, 0x55, 0x44, 0x41, 0x5f, 0x46, 0x54, 0x5a, 0x00
	.type		_$_str_$_2,@object
	.size		_$_str_$_2,(.L_1 - _$_str_$_2)
_$_str_$_2:
        /*000b*/ 	.byte	0x5f, 0x5f, 0x43, 0x55, 0x44, 0x41, 0x5f, 0x50, 0x52, 0x45, 0x43, 0x5f, 0x53, 0x51, 0x52, 0x54
        /*001b*/ 	.byte	0x00
.L_1:


//--------------------- .nv.constant0.triton_poi_fused__native_batch_norm_legit_no_training_add_convolution_max_pool2d_with_indices_relu_23 --------------------------
	.section	.nv.constant0.triton_poi_fused__native_batch_norm_legit_no_training_add_convolution_max_pool2d_with_indices_relu_23,"a",@progbits
	.sectionflags	@""
	.align	4
.nv.constant0.triton_poi_fused__native_batch_norm_legit_no_training_add_convolution_max_pool2d_with_indices_relu_23:
	.zero		596
